	.headerflags	@"EF_CUDA_TEXMODE_UNIFIED EF_CUDA_64BIT_ADDRESS EF_CUDA_ACCELERATORS EF_CUDA_SM90 EF_CUDA_VIRTUAL_SM(EF_CUDA_SM90)"
	.elftype	@"ET_EXEC"


//--------------------- .nv.info                  --------------------------
	.section	.nv.info,"",@"SHT_CUDA_INFO"
	.align	4


	//----- nvinfo : EIATTR_REGCOUNT
	.align		4
        /*0000*/ 	.byte	0x04, 0x2f
        /*0002*/ 	.short	(.L_1 - .L_0)
	.align		4
.L_0:
        /*0004*/ 	.word	index@(triton_poi_fused_max_pool2d_with_indices_42)
        /*0008*/ 	.word	0x0000001e


	//----- nvinfo : EIATTR_MIN_STACK_SIZE
	.align		4
.L_1:
        /*000c*/ 	.byte	0x04, 0x12
        /*000e*/ 	.short	(.L_3 - .L_2)
	.align		4
.L_2:
        /*0010*/ 	.word	index@(triton_poi_fused_max_pool2d_with_indices_42)
        /*0014*/ 	.word	0x00000000


	//----- nvinfo : EIATTR_FRAME_SIZE
	.align		4
.L_3:
        /*0018*/ 	.byte	0x04, 0x11
        /*001a*/ 	.short	(.L_5 - .L_4)
	.align		4
.L_4:
        /*001c*/ 	.word	index@(triton_poi_fused_max_pool2d_with_indices_42)
        /*0020*/ 	.word	0x00000000


	//----- nvinfo : EIATTR_MIN_STACK_SIZE
	.align		4
.L_5:
        /*0024*/ 	.byte	0x04, 0x12
        /*0026*/ 	.short	(.L_7 - .L_6)
	.align		4
.L_6:
        /*0028*/ 	.word	index@(triton_poi_fused_max_pool2d_with_indices_42)
        /*002c*/ 	.word	0x00000000
.L_7:


//--------------------- .nv.info.triton_poi_fused_max_pool2d_with_indices_42 --------------------------
	.section	.nv.info.triton_poi_fused_max_pool2d_with_indices_42,"",@"SHT_CUDA_INFO"
	.sectionflags	@""
	.align	4


	//----- nvinfo : EIATTR_CUDA_API_VERSION
	.align		4
        /*0000*/ 	.byte	0x04, 0x37
        /*0002*/ 	.short	(.L_9 - .L_8)
.L_8:
        /*0004*/ 	.word	0x0000007c


	//----- nvinfo : EIATTR_KPARAM_INFO
	.align		4
.L_9:
        /*0008*/ 	.byte	0x04, 0x17
        /*000a*/ 	.short	(.L_11 - .L_10)
.L_10:
        /*000c*/ 	.word	0x00000000
        /*0010*/ 	.short	0x0004
        /*0012*/ 	.short	0x001c
        /*0014*/ 	.byte	0x00, 0xf0, 0x11, 0x00


	//----- nvinfo : EIATTR_KPARAM_INFO
	.align		4
.L_11:
        /*0018*/ 	.byte	0x04, 0x17
        /*001a*/ 	.short	(.L_13 - .L_12)
.L_12:
        /*001c*/ 	.word	0x00000000
        /*0020*/ 	.short	0x0003
        /*0022*/ 	.short	0x0018
        /*0024*/ 	.byte	0x00, 0xf0, 0x11, 0x00


	//----- nvinfo : EIATTR_KPARAM_INFO
	.align		4
.L_13:
        /*0028*/ 	.byte	0x04, 0x17
        /*002a*/ 	.short	(.L_15 - .L_14)
.L_14:
        /*002c*/ 	.word	0x00000000
        /*0030*/ 	.short	0x0002
        /*0032*/ 	.short	0x0010
        /*0034*/ 	.byte	0x00, 0xf4, 0x21, 0x00


	//----- nvinfo : EIATTR_KPARAM_INFO
	.align		4
.L_15:
        /*0038*/ 	.byte	0x04, 0x17
        /*003a*/ 	.short	(.L_17 - .L_16)
.L_16:
        /*003c*/ 	.word	0x00000000
        /*0040*/ 	.short	0x0001
        /*0042*/ 	.short	0x0008
        /*0044*/ 	.byte	0x00, 0xf4, 0x21, 0x00


	//----- nvinfo : EIATTR_KPARAM_INFO
	.align		4
.L_17:
        /*0048*/ 	.byte	0x04, 0x17
        /*004a*/ 	.short	(.L_19 - .L_18)
.L_18:
        /*004c*/ 	.word	0x00000000
        /*0050*/ 	.short	0x0000
        /*0052*/ 	.short	0x0000
        /*0054*/ 	.byte	0x00, 0xf4, 0x21, 0x00


	//----- nvinfo : EIATTR_SPARSE_MMA_MASK
	.align		4
.L_19:
        /*0058*/ 	.byte	0x03, 0x50
        /*005a*/ 	.short	0x0000


	//----- nvinfo : EIATTR_MAXREG_COUNT
	.align		4
        /*005c*/ 	.byte	0x03, 0x1b
        /*005e*/ 	.short	0x00ff


	//----- nvinfo : EIATTR_EXIT_INSTR_OFFSETS
	.align		4
        /*0060*/ 	.byte	0x04, 0x1c
        /*0062*/ 	.short	(.L_21 - .L_20)


	//   ....[0]....
.L_20:
        /*0064*/ 	.word	0x00000b90


	//   ....[1]....
        /*0068*/ 	.word	0x00000bb0


	//----- nvinfo : EIATTR_REQNTID
	.align		4
.L_21:
        /*006c*/ 	.byte	0x04, 0x10
        /*006e*/ 	.short	(.L_23 - .L_22)
.L_22:
        /*0070*/ 	.word	0x00000080
        /*0074*/ 	.word	0x00000001
        /*0078*/ 	.word	0x00000001


	//----- nvinfo : EIATTR_CBANK_PARAM_SIZE
	.align		4
.L_23:
        /*007c*/ 	.byte	0x03, 0x19
        /*007e*/ 	.short	0x0020


	//----- nvinfo : EIATTR_PARAM_CBANK
	.align		4
        /*0080*/ 	.byte	0x04, 0x0a
        /*0082*/ 	.short	(.L_25 - .L_24)
	.align		4
.L_24:
        /*0084*/ 	.word	index@(.nv.constant0.triton_poi_fused_max_pool2d_with_indices_42)
        /*0088*/ 	.short	0x0210
        /*008a*/ 	.short	0x0020


	//----- nvinfo : EIATTR_SW_WAR
	.align		4
.L_25:
        /*008c*/ 	.byte	0x04, 0x36
        /*008e*/ 	.short	(.L_27 - .L_26)
.L_26:
        /*0090*/ 	.word	0x00000008
.L_27:


//--------------------- .nv.callgraph             --------------------------
	.section	.nv.callgraph,"",@"SHT_CUDA_CALLGRAPH"
	.align	4
	.sectionentsize	8
	.align		4
        /*0000*/ 	.word	0x00000000
	.align		4
        /*0004*/ 	.word	0xffffffff
	.align		4
        /*0008*/ 	.word	0x00000000
	.align		4
        /*000c*/ 	.word	0xfffffffe
	.align		4
        /*0010*/ 	.word	0x00000000
	.align		4
        /*0014*/ 	.word	0xfffffffd
	.align		4
        /*0018*/ 	.word	0x00000000
	.align		4
        /*001c*/ 	.word	0xfffffffc


//--------------------- .text.triton_poi_fused_max_pool2d_with_indices_42 --------------------------
	.section	.text.triton_poi_fused_max_pool2d_with_indices_42,"ax",@progbits
	.sectionflags	@"SHF_BARRIERS=1"
	.align	128
        .global         triton_poi_fused_max_pool2d_with_indices_42
        .type           triton_poi_fused_max_pool2d_with_indices_42,@function
        .size           triton_poi_fused_max_pool2d_with_indices_42,(.L_x_1 - triton_poi_fused_max_pool2d_with_indices_42)
        .other          triton_poi_fused_max_pool2d_with_indices_42,@"STO_CUDA_ENTRY STV_DEFAULT"
triton_poi_fused_max_pool2d_with_indices_42:
.text.triton_poi_fused_max_pool2d_with_indices_42:
[----:B------:R-:W0:Y:S02]  /*0000*/  LDC R1, c[0x0][0x28] ;  /* 0x00000a00ff017b82 */ /* 0x000e240000000800 */
[----:B------:R-:W1:Y:S01]  /*0010*/  S2R R0, SR_TID.X ;  /* 0x0000000000007919 */ /* 0x000e620000002100 */
[----:B------:R-:W2:Y:S01]  /*0020*/  S2UR UR4, SR_CTAID.X ;  /* 0x00000000000479c3 */ /* 0x000ea20000002500 */
[----:B------:R-:W-:Y:S01]  /*0030*/  ULDC.64 UR8, c[0x0][0x208] ;  /* 0x0000820000087ab9 */ /* 0x000fe20000000a00 */
[----:B------:R-:W3:Y:S01]  /*0040*/  S2R R2, SR_CTAID.Y ;  /* 0x0000000000027919 */ /* 0x000ee20000002600 */
[----:B--2---:R-:W-:Y:S01]  /*0050*/  USHF.L.U32 UR4, UR4, 0x4, URZ ;  /* 0x0000000404047899 */ /* 0x004fe2000800063f */
[----:B-1----:R-:W-:Y:S01]  /*0060*/  SHF.R.U32.HI R4, RZ, 0x3, R0 ;  /* 0x00000003ff047819 */ /* 0x002fe20000011600 */
[----:B------:R-:W-:Y:S02]  /*0070*/  IMAD.SHL.U32 R0, R0, 0x2, RZ ;  /* 0x0000000200007824 */ /* 0x000fe400078e00ff */
[----:B---3--:R-:W-:Y:S01]  /*0080*/  IMAD.SHL.U32 R5, R2, 0x10, RZ ;  /* 0x0000001002057824 */ /* 0x008fe200078e00ff */
[----:B------:R-:W-:Y:S02]  /*0090*/  SGXT.U32 R4, R4, 0x4 ;  /* 0x000000040404781a */ /* 0x000fe40000000000 */
[----:B------:R-:W-:-:S02]  /*00a0*/  SHF.R.S32.HI R12, RZ, 0x1b, R2 ;  /* 0x0000001bff0c7819 */ /* 0x000fc40000011402 */
[----:B------:R-:W-:Y:S01]  /*00b0*/  LOP3.LUT R7, R5, R4, RZ, 0xfc, !PT ;  /* 0x0000000405077212 */ /* 0x000fe200078efcff */
[----:B------:R-:W1:Y:S01]  /*00c0*/  LDC.64 R2, c[0x0][0x210] ;  /* 0x00008400ff027b82 */ /* 0x000e620000000a00 */
[----:B------:R-:W-:Y:S02]  /*00d0*/  LOP3.LUT R0, R0, 0xe, RZ, 0xc0, !PT ;  /* 0x0000000e00007812 */ /* 0x000fe400078ec0ff */
[----:B------:R-:W-:Y:S02]  /*00e0*/  LEA.HI R8, R7, R7, RZ, 0x1 ;  /* 0x0000000707087211 */ /* 0x000fe400078f08ff */
[----:B------:R-:W-:Y:S02]  /*00f0*/  SGXT R12, R12, 0x1 ;  /* 0x000000010c0c781a */ /* 0x000fe40000000200 */
[----:B------:R-:W-:Y:S02]  /*0100*/  SHF.R.S32.HI R9, RZ, 0x1, R8 ;  /* 0x00000001ff097819 */ /* 0x000fe40000011408 */
[----:B------:R-:W-:-:S02]  /*0110*/  LOP3.LUT R10, R8, 0xfffffffe, RZ, 0xc0, !PT ;  /* 0xfffffffe080a7812 */ /* 0x000fc400078ec0ff */
[----:B------:R-:W-:Y:S02]  /*0120*/  LOP3.LUT R6, R0, UR4, RZ, 0xfc, !PT ;  /* 0x0000000400067c12 */ /* 0x000fe4000f8efcff */
[----:B------:R-:W-:Y:S01]  /*0130*/  LEA.HI R12, R12, R7, RZ, 0x2 ;  /* 0x000000070c0c7211 */ /* 0x000fe200078f10ff */
[----:B------:R-:W-:Y:S01]  /*0140*/  IMAD.IADD R11, R7, 0x1, -R10 ;  /* 0x00000001070b7824 */ /* 0x000fe200078e0a0a */
[----:B------:R-:W-:Y:S02]  /*0150*/  LEA.HI R8, R8, R9, RZ, 0x1 ;  /* 0x0000000908087211 */ /* 0x000fe400078f08ff */
[----:B------:R-:W-:Y:S01]  /*0160*/  SHF.R.S32.HI R12, RZ, 0x2, R12 ;  /* 0x00000002ff0c7819 */ /* 0x000fe2000001140c */
[----:B------:R-:W-:Y:S01]  /*0170*/  IMAD R11, R11, 0x600, R6 ;  /* 0x000006000b0b7824 */ /* 0x000fe200078e0206 */
[----:B------:R-:W-:Y:S02]  /*0180*/  LOP3.LUT R8, R8, 0xfffffffe, RZ, 0xc0, !PT ;  /* 0xfffffffe08087812 */ /* 0x000fe400078ec0ff */
[----:B------:R-:W-:Y:S01]  /*0190*/  ISETP.GE.AND P0, PT, R6, 0x300, PT ;  /* 0x000003000600780c */ /* 0x000fe20003f06270 */
[----:B------:R-:W-:Y:S01]  /*01a0*/  IMAD R12, R12, 0x6c00, R11 ;  /* 0x00006c000c0c7824 */ /* 0x000fe200078e020b */
[----:B------:R-:W-:Y:S01]  /*01b0*/  CS2R R10, SRZ ;  /* 0x00000000000a7805 */ /* 0x000fe2000001ff00 */
[----:B------:R-:W-:Y:S01]  /*01c0*/  IMAD.IADD R9, R9, 0x1, -R8 ;  /* 0x0000000109097824 */ /* 0x000fe200078e0a08 */
[----:B------:R-:W-:-:S03]  /*01d0*/  ISETP.LT.AND P0, PT, R7, 0x10, !P0 ;  /* 0x000000100700780c */ /* 0x000fc60004701270 */
[----:B------:R-:W-:Y:S01]  /*01e0*/  IMAD R9, R9, 0x2400, R12 ;  /* 0x0000240009097824 */ /* 0x000fe200078e020c */
[----:B------:R-:W-:-:S03]  /*01f0*/  CS2R R12, SRZ ;  /* 0x00000000000c7805 */ /* 0x000fc6000001ff00 */
[C---:B------:R-:W-:Y:S02]  /*0200*/  VIADD R21, R9.reuse, 0x300 ;  /* 0x0000030009157836 */ /* 0x040fe40000000000 */
[----:B-1----:R-:W-:-:S04]  /*0210*/  IMAD.WIDE R18, R9, 0x4, R2 ;  /* 0x0000000409127825 */ /* 0x002fc800078e0202 */
[--C-:B------:R-:W-:Y:S01]  /*0220*/  IMAD.WIDE R20, R21, 0x4, R2.reuse ;  /* 0x0000000415147825 */ /* 0x100fe200078e0202 */
[----:B------:R1:W2:Y:S03]  /*0230*/  @P0 LDG.E.EL.64 R12, desc[UR8][R18.64] ;  /* 0x00000008120c0981 */ /* 0x0002a6000c2e1b00 */
[----:B------:R-:W-:Y:S01]  /*0240*/  VIADD R23, R9, 0x600 ;  /* 0x0000060009177836 */ /* 0x000fe20000000000 */
[----:B------:R3:W2:Y:S01]  /*0250*/  @P0 LDG.E.EL.64 R10, desc[UR8][R20.64] ;  /* 0x00000008140a0981 */ /* 0x0006a2000c2e1b00 */
[----:B------:R-:W-:Y:S02]  /*0260*/  CS2R R14, SRZ ;  /* 0x00000000000e7805 */ /* 0x000fe4000001ff00 */
[----:B------:R-:W-:-:S05]  /*0270*/  IMAD.WIDE R22, R23, 0x4, R2 ;  /* 0x0000000417167825 */ /* 0x000fca00078e0202 */
[----:B------:R-:W4:Y:S01]  /*0280*/  @P0 LDG.E.EL.64 R14, desc[UR8][R22.64] ;  /* 0x00000008160e0981 */ /* 0x000f22000c2e1b00 */
[----:B------:R-:W-:Y:S01]  /*0290*/  VIADD R25, R9, 0x1200 ;  /* 0x0000120009197836 */ /* 0x000fe20000000000 */
[----:B------:R-:W-:-:S03]  /*02a0*/  CS2R R16, SRZ ;  /* 0x0000000000107805 */ /* 0x000fc6000001ff00 */
[----:B------:R-:W-:-:S05]  /*02b0*/  IMAD.WIDE R24, R25, 0x4, R2 ;  /* 0x0000000419187825 */ /* 0x000fca00078e0202 */
[----:B------:R-:W5:Y:S01]  /*02c0*/  @P0 LDG.E.EL.64 R16, desc[UR8][R24.64] ;  /* 0x0000000818100981 */ /* 0x000f62000c2e1b00 */
[----:B------:R-:W-:Y:S01]  /*02d0*/  VIADD R27, R9, 0x1500 ;  /* 0x00001500091b7836 */ /* 0x000fe20000000000 */
[----:B-1----:R-:W-:-:S03]  /*02e0*/  CS2R R18, SRZ ;  /* 0x0000000000127805 */ /* 0x002fc6000001ff00 */
[----:B---3--:R-:W-:-:S05]  /*02f0*/  IMAD.WIDE R20, R27, 0x4, R2 ;  /* 0x000000041b147825 */ /* 0x008fca00078e0202 */
[----:B------:R1:W3:Y:S01]  /*0300*/  @P0 LDG.E.EL.64 R18, desc[UR8][R20.64] ;  /* 0x0000000814120981 */ /* 0x0002e2000c2e1b00 */
[C---:B--2---:R-:W-:Y:S02]  /*0310*/  FSETP.GT.AND P6, PT, R10.reuse, R12, PT ;  /* 0x0000000c0a00720b */ /* 0x044fe40003fc4000 */
[C---:B------:R-:W-:Y:S02]  /*0320*/  FSETP.GT.AND P1, PT, R11.reuse, R13, PT ;  /* 0x0000000d0b00720b */ /* 0x040fe40003f24000 */
[----:B------:R-:W-:Y:S02]  /*0330*/  FSETP.NAN.AND P2, PT, R10, R10, PT ;  /* 0x0000000a0a00720b */ /* 0x000fe40003f48000 */
[----:B------:R-:W-:Y:S02]  /*0340*/  FSETP.NAN.AND P4, PT, R11, R11, PT ;  /* 0x0000000b0b00720b */ /* 0x000fe40003f88000 */
[----:B----4-:R-:W-:Y:S02]  /*0350*/  FSETP.NAN.AND P3, PT, R14, R14, PT ;  /* 0x0000000e0e00720b */ /* 0x010fe40003f68000 */
[----:B------:R-:W-:-:S03]  /*0360*/  SEL R8, RZ, 0x1, !P1 ;  /* 0x00000001ff087807 */ /* 0x000fc60004800000 */
[----:B------:R-:W-:Y:S02]  /*0370*/  @!P6 SEL R10, R10, R12, P2 ;  /* 0x0000000c0a0ae207 */ /* 0x000fe40001000000 */
[----:B------:R-:W-:Y:S02]  /*0380*/  FSETP.NAN.AND P2, PT, R15, R15, PT ;  /* 0x0000000f0f00720b */ /* 0x000fe40003f48000 */
[----:B------:R-:W-:Y:S02]  /*0390*/  FSETP.GEU.AND P5, PT, R10, R14, PT ;  /* 0x0000000e0a00720b */ /* 0x000fe40003fae000 */
[----:B------:R-:W-:Y:S02]  /*03a0*/  @!P1 SEL R11, R11, R13, P4 ;  /* 0x0000000d0b0b9207 */ /* 0x000fe40002000000 */
[----:B------:R-:W-:Y:S02]  /*03b0*/  CS2R R12, SRZ ;  /* 0x00000000000c7805 */ /* 0x000fe4000001ff00 */
[----:B------:R-:W-:-:S02]  /*03c0*/  @!P3 SEL R14, R14, R10, !P5 ;  /* 0x0000000a0e0eb207 */ /* 0x000fc40006800000 */
[----:B-----5:R-:W-:Y:S02]  /*03d0*/  FSETP.NAN.AND P3, PT, R17, R17, PT ;  /* 0x000000111100720b */ /* 0x020fe40003f68000 */
[----:B------:R-:W-:Y:S02]  /*03e0*/  FSETP.GEU.AND P4, PT, R11, R15, PT ;  /* 0x0000000f0b00720b */ /* 0x000fe40003f8e000 */
[----:B------:R-:W-:Y:S02]  /*03f0*/  FSETP.NAN.AND P1, PT, R16, R16, PT ;  /* 0x000000101000720b */ /* 0x000fe40003f28000 */
[----:B------:R-:W-:Y:S02]  /*0400*/  @!P2 SEL R15, R15, R11, !P4 ;  /* 0x0000000b0f0fa207 */ /* 0x000fe40006000000 */
[----:B-1----:R-:W-:Y:S02]  /*0410*/  P2R R20, PR, RZ, 0x20 ;  /* 0x00000020ff147803 */ /* 0x002fe40000000000 */
[----:B------:R-:W-:-:S04]  /*0420*/  FSETP.GEU.AND P2, PT, R15, R17, PT ;  /* 0x000000110f00720b */ /* 0x000fc80003f4e000 */
[----:B------:R-:W-:Y:S02]  /*0430*/  @!P3 SEL R17, R17, R15, !P2 ;  /* 0x0000000f1111b207 */ /* 0x000fe40005000000 */
[----:B------:R-:W-:-:S04]  /*0440*/  FSETP.GEU.AND P3, PT, R14, R16, PT ;  /* 0x000000100e00720b */ /* 0x000fc80003f6e000 */
[----:B------:R-:W-:Y:S02]  /*0450*/  @!P1 SEL R16, R16, R14, !P3 ;  /* 0x0000000e10109207 */ /* 0x000fe40005800000 */
[-C--:B---3--:R-:W-:Y:S02]  /*0460*/  FSETP.NAN.AND P1, PT, R18, R18.reuse, PT ;  /* 0x000000121200720b */ /* 0x088fe40003f28000 */
[----:B------:R-:W-:-:S04]  /*0470*/  FSETP.GEU.AND P5, PT, R16, R18, PT ;  /* 0x000000121000720b */ /* 0x000fc80003fae000 */
[----:B------:R-:W-:-:S07]  /*0480*/  P2R R21, PR, RZ, 0x20 ;  /* 0x00000020ff157803 */ /* 0x000fce0000000000 */
[----:B------:R-:W-:Y:S02]  /*0490*/  @!P1 SEL R18, R18, R16, !P5 ;  /* 0x0000001012129207 */ /* 0x000fe40006800000 */
[-C--:B------:R-:W-:Y:S02]  /*04a0*/  FSETP.NAN.AND P1, PT, R19, R19.reuse, PT ;  /* 0x000000131300720b */ /* 0x080fe40003f28000 */
[----:B------:R-:W-:Y:S01]  /*04b0*/  FSETP.GEU.AND P5, PT, R17, R19, PT ;  /* 0x000000131100720b */ /* 0x000fe20003fae000 */
[----:B------:R-:W-:Y:S01]  /*04c0*/  VIADD R15, R9, 0x2400 ;  /* 0x00002400090f7836 */ /* 0x000fe20000000000 */
[----:B------:R-:W-:Y:S02]  /*04d0*/  CS2R R10, SRZ ;  /* 0x00000000000a7805 */ /* 0x000fe4000001ff00 */
[----:B------:R-:W-:-:S07]  /*04e0*/  P2R R22, PR, RZ, 0x20 ;  /* 0x00000020ff167803 */ /* 0x000fce0000000000 */
[----:B------:R-:W-:Y:S01]  /*04f0*/  @!P1 SEL R19, R19, R17, !P5 ;  /* 0x0000001113139207 */ /* 0x000fe20006800000 */
[----:B------:R-:W-:-:S04]  /*0500*/  VIADD R17, R9, 0x1800 ;  /* 0x0000180009117836 */ /* 0x000fc80000000000 */
[----:B------:R-:W-:-:S05]  /*0510*/  IMAD.WIDE R16, R17, 0x4, R2 ;  /* 0x0000000411107825 */ /* 0x000fca00078e0202 */
[----:B------:R-:W2:Y:S01]  /*0520*/  @P0 LDG.E.EL.64 R12, desc[UR8][R16.64] ;  /* 0x00000008100c0981 */ /* 0x000ea2000c2e1b00 */
[----:B------:R-:W-:-:S05]  /*0530*/  IMAD.WIDE R14, R15, 0x4, R2 ;  /* 0x000000040f0e7825 */ /* 0x000fca00078e0202 */
[----:B------:R-:W3:Y:S01]  /*0540*/  @P0 LDG.E.EL.64 R10, desc[UR8][R14.64] ;  /* 0x000000080e0a0981 */ /* 0x000ee2000c2e1b00 */
[-C--:B--2---:R-:W-:Y:S02]  /*0550*/  FSETP.NAN.AND P1, PT, R13, R13.reuse, PT ;  /* 0x0000000d0d00720b */ /* 0x084fe40003f28000 */
[----:B------:R-:W-:-:S04]  /*0560*/  FSETP.GEU.AND P5, PT, R19, R13, PT ;  /* 0x0000000d1300720b */ /* 0x000fc80003fae000 */
[----:B------:R-:W-:-:S07]  /*0570*/  P2R R16, PR, RZ, 0x20 ;  /* 0x00000020ff107803 */ /* 0x000fce0000000000 */
[----:B------:R-:W-:Y:S02]  /*0580*/  @!P1 SEL R13, R13, R19, !P5 ;  /* 0x000000130d0d9207 */ /* 0x000fe40006800000 */
[-C--:B------:R-:W-:Y:S02]  /*0590*/  FSETP.NAN.AND P1, PT, R12, R12.reuse, PT ;  /* 0x0000000c0c00720b */ /* 0x080fe40003f28000 */
[----:B------:R-:W-:-:S04]  /*05a0*/  FSETP.GEU.AND P5, PT, R18, R12, PT ;  /* 0x0000000c1200720b */ /* 0x000fc80003fae000 */
[----:B------:R-:W-:-:S07]  /*05b0*/  P2R R17, PR, RZ, 0x20 ;  /* 0x00000020ff117803 */ /* 0x000fce0000000000 */
[----:B------:R-:W-:Y:S02]  /*05c0*/  @!P1 SEL R12, R12, R18, !P5 ;  /* 0x000000120c0c9207 */ /* 0x000fe40006800000 */
[-C--:B---3--:R-:W-:Y:S02]  /*05d0*/  FSETP.NAN.AND P1, PT, R10, R10.reuse, PT ;  /* 0x0000000a0a00720b */ /* 0x088fe40003f28000 */
[----:B------:R-:W-:-:S04]  /*05e0*/  FSETP.GEU.AND P5, PT, R12, R10, PT ;  /* 0x0000000a0c00720b */ /* 0x000fc80003fae000 */
[----:B------:R-:W-:-:S07]  /*05f0*/  P2R R18, PR, RZ, 0x20 ;  /* 0x00000020ff127803 */ /* 0x000fce0000000000 */
[----:B------:R-:W-:Y:S02]  /*0600*/  @!P1 SEL R10, R10, R12, !P5 ;  /* 0x0000000c0a0a9207 */ /* 0x000fe40006800000 */
[-C--:B------:R-:W-:Y:S02]  /*0610*/  FSETP.NAN.AND P5, PT, R11, R11.reuse, PT ;  /* 0x0000000b0b00720b */ /* 0x080fe40003fa8000 */
[----:B------:R-:W-:-:S04]  /*0620*/  FSETP.GEU.AND P1, PT, R13, R11, PT ;  /* 0x0000000b0d00720b */ /* 0x000fc80003f2e000 */
[----:B------:R-:W-:-:S07]  /*0630*/  P2R R19, PR, RZ, 0x2 ;  /* 0x00000002ff137803 */ /* 0x000fce0000000000 */
[----:B------:R-:W-:Y:S02]  /*0640*/  @!P5 SEL R11, R11, R13, !P1 ;  /* 0x0000000d0b0bd207 */ /* 0x000fe40004800000 */
[----:B------:R-:W-:Y:S01]  /*0650*/  ISETP.NE.AND P1, PT, R17, RZ, PT ;  /* 0x000000ff1100720c */ /* 0x000fe20003f25270 */
[----:B------:R-:W-:Y:S01]  /*0660*/  VIADD R17, R9, 0x2700 ;  /* 0x0000270009117836 */ /* 0x000fe20000000000 */
[----:B------:R-:W-:-:S03]  /*0670*/  CS2R R12, SRZ ;  /* 0x00000000000c7805 */ /* 0x000fc6000001ff00 */
[----:B------:R-:W-:-:S05]  /*0680*/  IMAD.WIDE R14, R17, 0x4, R2 ;  /* 0x00000004110e7825 */ /* 0x000fca00078e0202 */
[----:B------:R-:W2:Y:S01]  /*0690*/  @P0 LDG.E.EL.64 R12, desc[UR8][R14.64] ;  /* 0x000000080e0c0981 */ /* 0x000ea2000c2e1b00 */
[----:B------:R-:W-:Y:S01]  /*06a0*/  SEL R23, RZ, 0x1, !P6 ;  /* 0x00000001ff177807 */ /* 0x000fe20007000000 */
[----:B------:R-:W-:Y:S01]  /*06b0*/  VIADD R9, R9, 0x2a00 ;  /* 0x00002a0009097836 */ /* 0x000fe20000000000 */
[----:B------:R-:W-:-:S03]  /*06c0*/  SEL R8, R8, 0x2, P4 ;  /* 0x0000000208087807 */ /* 0x000fc60002000000 */
[----:B------:R-:W-:Y:S01]  /*06d0*/  IMAD.WIDE R2, R9, 0x4, R2 ;  /* 0x0000000409027825 */ /* 0x000fe200078e0202 */
[-C--:B--2---:R-:W-:Y:S02]  /*06e0*/  FSETP.NAN.AND P5, PT, R12, R12.reuse, PT ;  /* 0x0000000c0c00720b */ /* 0x084fe40003fa8000 */
[----:B------:R-:W-:-:S11]  /*06f0*/  FSETP.GEU.AND P6, PT, R10, R12, PT ;  /* 0x0000000c0a00720b */ /* 0x000fd60003fce000 */
[----:B------:R-:W-:Y:S02]  /*0700*/  @!P5 SEL R12, R12, R10, !P6 ;  /* 0x0000000a0c0cd207 */ /* 0x000fe40007000000 */
[----:B------:R-:W-:Y:S02]  /*0710*/  SEL R10, R8, 0x3, P2 ;  /* 0x00000003080a7807 */ /* 0x000fe40001000000 */
[----:B------:R-:W-:-:S06]  /*0720*/  CS2R R8, SRZ ;  /* 0x0000000000087805 */ /* 0x000fcc000001ff00 */
[----:B------:R1:W2:Y:S01]  /*0730*/  @P0 LDG.E.EL.64 R8, desc[UR8][R2.64] ;  /* 0x0000000802080981 */ /* 0x0002a2000c2e1b00 */
[----:B------:R-:W-:-:S04]  /*0740*/  ISETP.NE.AND P5, PT, R20, RZ, PT ;  /* 0x000000ff1400720c */ /* 0x000fc80003fa5270 */
[----:B------:R-:W-:Y:S02]  /*0750*/  SEL R23, R23, 0x2, P5 ;  /* 0x0000000217177807 */ /* 0x000fe40002800000 */
[-C--:B------:R-:W-:Y:S02]  /*0760*/  FSETP.NAN.AND P5, PT, R13, R13.reuse, PT ;  /* 0x0000000d0d00720b */ /* 0x080fe40003fa8000 */
[----:B------:R-:W-:Y:S02]  /*0770*/  FSETP.GEU.AND P4, PT, R11, R13, PT ;  /* 0x0000000d0b00720b */ /* 0x000fe40003f8e000 */
[----:B------:R-:W-:-:S09]  /*0780*/  SEL R23, R23, 0x3, P3 ;  /* 0x0000000317177807 */ /* 0x000fd20001800000 */
[----:B------:R-:W-:Y:S02]  /*0790*/  @!P5 SEL R13, R13, R11, !P4 ;  /* 0x0000000b0d0dd207 */ /* 0x000fe40006000000 */
[----:B------:R-:W1:Y:S01]  /*07a0*/  S2R R11, SR_TID.X ;  /* 0x00000000000b7919 */ /* 0x000e620000002100 */
[----:B------:R-:W3:Y:S01]  /*07b0*/  S2UR UR6, SR_CgaCtaId ;  /* 0x00000000000679c3 */ /* 0x000ee20000008800 */
[----:B------:R-:W-:-:S04]  /*07c0*/  ISETP.NE.AND P5, PT, R22, RZ, PT ;  /* 0x000000ff1600720c */ /* 0x000fc80003fa5270 */
[----:B------:R-:W-:Y:S01]  /*07d0*/  SEL R10, R10, 0x4, P5 ;  /* 0x000000040a0a7807 */ /* 0x000fe20002800000 */
[----:B------:R-:W-:Y:S02]  /*07e0*/  UMOV UR5, 0x400 ;  /* 0x0000040000057882 */ /* 0x000fe40000000000 */
[----:B---3--:R-:W-:Y:S01]  /*07f0*/  UPRMT UR5, UR6, 0x654, UR5 ;  /* 0x0000065406057896 */ /* 0x008fe20008000005 */
[----:B-1----:R-:W-:Y:S01]  /*0800*/  IMAD.SHL.U32 R2, R11, 0x20, RZ ;  /* 0x000000200b027824 */ /* 0x002fe200078e00ff */
[----:B------:R-:W-:-:S04]  /*0810*/  SHF.R.U32.HI R3, RZ, 0x3, R11 ;  /* 0x00000003ff037819 */ /* 0x000fc8000001160b */
[----:B------:R-:W-:Y:S02]  /*0820*/  LOP3.LUT R2, R2, 0xe0, RZ, 0xc0, !PT ;  /* 0x000000e002027812 */ /* 0x000fe400078ec0ff */
[----:B------:R-:W-:Y:S01]  /*0830*/  SGXT.U32 R3, R3, 0x4 ;  /* 0x000000040303781a */ /* 0x000fe20000000000 */
[----:B------:R-:W-:-:S03]  /*0840*/  IMAD.SHL.U32 R14, R11, 0x8, RZ ;  /* 0x000000080b0e7824 */ /* 0x000fc600078e00ff */
[----:B------:R-:W-:Y:S02]  /*0850*/  LOP3.LUT R3, R2, R3, RZ, 0xfc, !PT ;  /* 0x0000000302037212 */ /* 0x000fe400078efcff */
[----:B------:R-:W-:Y:S02]  /*0860*/  LOP3.LUT R11, R11, 0x78, RZ, 0xc0, !PT ;  /* 0x000000780b0b7812 */ /* 0x000fe400078ec0ff */
[----:B------:R-:W-:-:S04]  /*0870*/  LOP3.LUT R0, R5, R0, RZ, 0xfc, !PT ;  /* 0x0000000005007212 */ /* 0x000fc800078efcff */
[----:B------:R-:W-:-:S04]  /*0880*/  SHF.R.S32.HI R5, RZ, 0x1f, R0 ;  /* 0x0000001fff057819 */ /* 0x000fc80000011400 */
[----:B------:R-:W-:-:S04]  /*0890*/  LEA.HI R5, R5, R0, RZ, 0x2 ;  /* 0x0000000005057211 */ /* 0x000fc800078f10ff */
[----:B------:R-:W-:Y:S02]  /*08a0*/  LOP3.LUT R15, R5, 0xfffffffc, RZ, 0xc0, !PT ;  /* 0xfffffffc050f7812 */ /* 0x000fe400078ec0ff */
[----:B------:R-:W-:-:S03]  /*08b0*/  LOP3.LUT R4, R4, UR4, RZ, 0xfc, !PT ;  /* 0x0000000404047c12 */ /* 0x000fc6000f8efcff */
[----:B------:R-:W-:Y:S01]  /*08c0*/  IMAD.IADD R15, R0, 0x1, -R15 ;  /* 0x00000001000f7824 */ /* 0x000fe200078e0a0f */
[----:B------:R-:W-:Y:S01]  /*08d0*/  SHF.R.S32.HI R5, RZ, 0x2, R5 ;  /* 0x00000002ff057819 */ /* 0x000fe20000011405 */
[----:B------:R-:W-:Y:S01]  /*08e0*/  IMAD R6, R7, 0x300, R6 ;  /* 0x0000030007067824 */ /* 0x000fe200078e0206 */
[-C--:B--2---:R-:W-:Y:S02]  /*08f0*/  FSETP.NAN.AND P3, PT, R8, R8.reuse, PT ;  /* 0x000000080800720b */ /* 0x084fe40003f68000 */
[----:B------:R-:W-:-:S11]  /*0900*/  FSETP.GEU.AND P2, PT, R12, R8, PT ;  /* 0x000000080c00720b */ /* 0x000fd60003f4e000 */
[----:B------:R-:W-:Y:S02]  /*0910*/  @!P3 SEL R8, R8, R12, !P2 ;  /* 0x0000000c0808b207 */ /* 0x000fe40005000000 */
[----:B------:R-:W-:-:S04]  /*0920*/  ISETP.NE.AND P3, PT, R21, RZ, PT ;  /* 0x000000ff1500720c */ /* 0x000fc80003f65270 */
[----:B------:R-:W-:Y:S02]  /*0930*/  SEL R23, R23, 0x4, P3 ;  /* 0x0000000417177807 */ /* 0x000fe40001800000 */
[-C--:B------:R-:W-:Y:S02]  /*0940*/  FSETP.NAN.AND P3, PT, R9, R9.reuse, PT ;  /* 0x000000090900720b */ /* 0x080fe40003f68000 */
[----:B------:R-:W-:-:S11]  /*0950*/  FSETP.GEU.AND P5, PT, R13, R9, PT ;  /* 0x000000090d00720b */ /* 0x000fd60003fae000 */
[----:B------:R-:W-:Y:S02]  /*0960*/  @!P3 SEL R9, R9, R13, !P5 ;  /* 0x0000000d0909b207 */ /* 0x000fe40006800000 */
[----:B------:R-:W-:-:S04]  /*0970*/  ISETP.NE.AND P3, PT, R16, RZ, PT ;  /* 0x000000ff1000720c */ /* 0x000fc80003f65270 */
[----:B------:R-:W-:Y:S02]  /*0980*/  SEL R12, R10, 0x5, P3 ;  /* 0x000000050a0c7807 */ /* 0x000fe40001800000 */
[C---:B------:R-:W-:Y:S02]  /*0990*/  LOP3.LUT R10, R2.reuse, 0x10, RZ, 0xfc, !PT ;  /* 0x00000010020a7812 */ /* 0x040fe400078efcff */
[----:B------:R-:W-:Y:S02]  /*09a0*/  LEA.HI R2, R2, UR5, RZ, 0x1f ;  /* 0x0000000502027c11 */ /* 0x000fe4000f8ff8ff */
[----:B------:R-:W-:Y:S02]  /*09b0*/  LEA.HI R10, R10, UR5, RZ, 0x1f ;  /* 0x000000050a0a7c11 */ /* 0x000fe4000f8ff8ff */
[----:B------:R-:W-:Y:S01]  /*09c0*/  LOP3.LUT R16, R14, 0x3f8, RZ, 0xc0, !PT ;  /* 0x000003f80e107812 */ /* 0x000fe200078ec0ff */
[C---:B------:R-:W-:Y:S02]  /*09d0*/  IMAD R17, R3.reuse, 0x4, R2 ;  /* 0x0000000403117824 */ /* 0x040fe400078e0202 */
[----:B------:R-:W-:-:S03]  /*09e0*/  IMAD R14, R3, 0x4, R10 ;  /* 0x00000004030e7824 */ /* 0x000fc600078e020a */
[----:B------:R-:W-:Y:S04]  /*09f0*/  STS [R17], R8 ;  /* 0x0000000811007388 */ /* 0x000fe80000000800 */
[----:B------:R-:W-:Y:S01]  /*0a00*/  STS [R14+0x40], R9 ;  /* 0x000040090e007388 */ /* 0x000fe20000000800 */
[----:B------:R-:W-:Y:S01]  /*0a10*/  IADD3 R2, R16, UR5, R11 ;  /* 0x0000000510027c10 */ /* 0x000fe2000fffe00b */
[----:B------:R-:W-:Y:S01]  /*0a20*/  ULDC.64 UR4, c[0x0][0x220] ;  /* 0x0000880000047ab9 */ /* 0x000fe20000000a00 */
[----:B------:R-:W1:Y:S08]  /*0a30*/  LDC.64 R10, c[0x0][0x218] ;  /* 0x00008600ff0a7b82 */ /* 0x000e700000000a00 */
[----:B------:R-:W-:Y:S01]  /*0a40*/  BAR.SYNC.DEFER_BLOCKING 0x0 ;  /* 0x0000000000007b1d */ /* 0x000fe20000010000 */
[----:B------:R-:W-:-:S02]  /*0a50*/  ISETP.NE.AND P3, PT, R18, RZ, PT ;  /* 0x000000ff1200720c */ /* 0x000fc40003f65270 */
[----:B------:R-:W-:-:S03]  /*0a60*/  SEL R13, R23, 0x5, P1 ;  /* 0x00000005170d7807 */ /* 0x000fc60000800000 */
[----:B------:R-:W2:Y:S01]  /*0a70*/  LDS.64 R2, [R2] ;  /* 0x0000000002027984 */ /* 0x000ea20000000a00 */
[----:B------:R-:W-:Y:S02]  /*0a80*/  ISETP.NE.AND P1, PT, R19, RZ, PT ;  /* 0x000000ff1300720c */ /* 0x000fe40003f25270 */
[----:B------:R-:W-:Y:S02]  /*0a90*/  SEL R13, R13, 0x6, P3 ;  /* 0x000000060d0d7807 */ /* 0x000fe40001800000 */
[C---:B------:R-:W-:Y:S01]  /*0aa0*/  ISETP.GE.AND P3, PT, R4.reuse, 0x300, PT ;  /* 0x000003000400780c */ /* 0x040fe20003f66270 */
[----:B------:R-:W-:Y:S01]  /*0ab0*/  IMAD R4, R4, 0x4, R15 ;  /* 0x0000000404047824 */ /* 0x000fe200078e020f */
[----:B------:R-:W-:Y:S02]  /*0ac0*/  SEL R12, R12, 0x6, P1 ;  /* 0x000000060c0c7807 */ /* 0x000fe40000800000 */
[----:B------:R-:W-:Y:S02]  /*0ad0*/  SEL R13, R13, 0x7, P6 ;  /* 0x000000070d0d7807 */ /* 0x000fe40003000000 */
[----:B------:R-:W-:Y:S01]  /*0ae0*/  ISETP.LT.AND P3, PT, R0, 0x10, !P3 ;  /* 0x000000100000780c */ /* 0x000fe20005f61270 */
[----:B------:R-:W-:Y:S01]  /*0af0*/  IMAD R5, R5, 0x1400, R4 ;  /* 0x0000140005057824 */ /* 0x000fe200078e0204 */
[----:B------:R-:W-:-:S02]  /*0b00*/  SEL R12, R12, 0x7, P4 ;  /* 0x000000070c0c7807 */ /* 0x000fc40002000000 */
[----:B------:R-:W-:Y:S01]  /*0b10*/  SEL R0, R13, 0x8, P2 ;  /* 0x000000080d007807 */ /* 0x000fe20001000000 */
[----:B-1----:R-:W-:Y:S01]  /*0b20*/  IMAD.WIDE R10, R5, 0x4, R10 ;  /* 0x00000004050a7825 */ /* 0x002fe200078e020a */
[----:B------:R-:W-:Y:S02]  /*0b30*/  SEL R5, R12, 0x8, P5 ;  /* 0x000000080c057807 */ /* 0x000fe40002800000 */
[----:B------:R-:W-:Y:S02]  /*0b40*/  LOP3.LUT R0, R0, 0xff, RZ, 0xc0, !PT ;  /* 0x000000ff00007812 */ /* 0x000fe400078ec0ff */
[----:B------:R-:W-:-:S03]  /*0b50*/  IADD3 R4, P1, R6, UR4, RZ ;  /* 0x0000000406047c10 */ /* 0x000fc6000ff3e0ff */
[----:B------:R-:W-:Y:S01]  /*0b60*/  IMAD R7, R5, 0x100, R0 ;  /* 0x0000010005077824 */ /* 0x000fe200078e0200 */
[----:B------:R-:W-:Y:S01]  /*0b70*/  LEA.HI.X.SX32 R5, R6, UR5, 0x1, P1 ;  /* 0x0000000506057c11 */ /* 0x000fe200088f0eff */
[----:B--2---:R1:W-:Y:S01]  /*0b80*/  @P3 STG.E.64 desc[UR8][R10.64], R2 ;  /* 0x000000020a003986 */ /* 0x0043e2000c101b08 */
[----:B------:R-:W-:Y:S07]  /*0b90*/  @!P0 EXIT ;  /* 0x000000000000894d */ /* 0x000fee0003800000 */
[----:B------:R-:W-:Y:S01]  /*0ba0*/  STG.E.U16 desc[UR8][R4.64], R7 ;  /* 0x0000000704007986 */ /* 0x000fe2000c101508 */
[----:B------:R-:W-:Y:S05]  /*0bb0*/  EXIT ;  /* 0x000000000000794d */ /* 0x000fea0003800000 */
.L_x_0:
[----:B------:R-:W-:-:S00]  /*0bc0*/  BRA `(.L_x_0) ;  /* 0xfffffffc00fc7947 */ /* 0x000fc0000383ffff */
[----:B------:R-:W-:-:S00]  /*0bd0*/  NOP ;  /* 0x0000000000007918 */ /* 0x000fc00000000000 */
        /* <DEDUP_REMOVED lines=10> */
.L_x_1:


//--------------------- .nv.shared.triton_poi_fused_max_pool2d_with_indices_42 --------------------------
	.section	.nv.shared.triton_poi_fused_max_pool2d_with_indices_42,"aw",@nobits
	.sectionflags	@""
	.align	16
	.zero		1024


//--------------------- .nv.constant0.triton_poi_fused_max_pool2d_with_indices_42 --------------------------
	.section	.nv.constant0.triton_poi_fused_max_pool2d_with_indices_42,"a",@progbits
	.sectionflags	@""
	.align	4
.nv.constant0.triton_poi_fused_max_pool2d_with_indices_42:
	.zero		560
